	.headerflags	@"EF_CUDA_TEXMODE_UNIFIED EF_CUDA_64BIT_ADDRESS EF_CUDA_ACCELERATORS EF_CUDA_SM90 EF_CUDA_VIRTUAL_SM(EF_CUDA_SM90)"
	.elftype	@"ET_EXEC"


//--------------------- .nv.info                  --------------------------
	.section	.nv.info,"",@"SHT_CUDA_INFO"
	.align	4


	//----- nvinfo : EIATTR_REGCOUNT
	.align		4
        /*0000*/ 	.byte	0x04, 0x2f
        /*0002*/ 	.short	(.L_1 - .L_0)
	.align		4
.L_0:
        /*0004*/ 	.word	index@(triton_poi_fused__unsafe_index_add_mul_sub_15)
        /*0008*/ 	.word	0x00000012


	//----- nvinfo : EIATTR_MIN_STACK_SIZE
	.align		4
.L_1:
        /*000c*/ 	.byte	0x04, 0x12
        /*000e*/ 	.short	(.L_3 - .L_2)
	.align		4
.L_2:
        /*0010*/ 	.word	index@(triton_poi_fused__unsafe_index_add_mul_sub_15)
        /*0014*/ 	.word	0x00000000


	//----- nvinfo : EIATTR_FRAME_SIZE
	.align		4
.L_3:
        /*0018*/ 	.byte	0x04, 0x11
        /*001a*/ 	.short	(.L_5 - .L_4)
	.align		4
.L_4:
        /*001c*/ 	.word	index@(triton_poi_fused__unsafe_index_add_mul_sub_15)
        /*0020*/ 	.word	0x00000000


	//----- nvinfo : EIATTR_MIN_STACK_SIZE
	.align		4
.L_5:
        /*0024*/ 	.byte	0x04, 0x12
        /*0026*/ 	.short	(.L_7 - .L_6)
	.align		4
.L_6:
        /*0028*/ 	.word	index@(triton_poi_fused__unsafe_index_add_mul_sub_15)
        /*002c*/ 	.word	0x00000000
.L_7:


//--------------------- .nv.info.triton_poi_fused__unsafe_index_add_mul_sub_15 --------------------------
	.section	.nv.info.triton_poi_fused__unsafe_index_add_mul_sub_15,"",@"SHT_CUDA_INFO"
	.sectionflags	@""
	.align	4


	//----- nvinfo : EIATTR_CUDA_API_VERSION
	.align		4
        /*0000*/ 	.byte	0x04, 0x37
        /*0002*/ 	.short	(.L_9 - .L_8)
.L_8:
        /*0004*/ 	.word	0x0000007c


	//----- nvinfo : EIATTR_KPARAM_INFO
	.align		4
.L_9:
        /*0008*/ 	.byte	0x04, 0x17
        /*000a*/ 	.short	(.L_11 - .L_10)
.L_10:
        /*000c*/ 	.word	0x00000000
        /*0010*/ 	.short	0x0006
        /*0012*/ 	.short	0x0030
        /*0014*/ 	.byte	0x00, 0xf0, 0x11, 0x00


	//----- nvinfo : EIATTR_KPARAM_INFO
	.align		4
.L_11:
        /*0018*/ 	.byte	0x04, 0x17
        /*001a*/ 	.short	(.L_13 - .L_12)
.L_12:
        /*001c*/ 	.word	0x00000000
        /*0020*/ 	.short	0x0005
        /*0022*/ 	.short	0x0028
        /*0024*/ 	.byte	0x00, 0xf4, 0x21, 0x00


	//----- nvinfo : EIATTR_KPARAM_INFO
	.align		4
.L_13:
        /*0028*/ 	.byte	0x04, 0x17
        /*002a*/ 	.short	(.L_15 - .L_14)
.L_14:
        /*002c*/ 	.word	0x00000000
        /*0030*/ 	.short	0x0004
        /*0032*/ 	.short	0x0020
        /*0034*/ 	.byte	0x00, 0xf4, 0x21, 0x00


	//----- nvinfo : EIATTR_KPARAM_INFO
	.align		4
.L_15:
        /*0038*/ 	.byte	0x04, 0x17
        /*003a*/ 	.short	(.L_17 - .L_16)
.L_16:
        /*003c*/ 	.word	0x00000000
        /*0040*/ 	.short	0x0003
        /*0042*/ 	.short	0x0018
        /*0044*/ 	.byte	0x00, 0xf4, 0x21, 0x00


	//----- nvinfo : EIATTR_KPARAM_INFO
	.align		4
.L_17:
        /*0048*/ 	.byte	0x04, 0x17
        /*004a*/ 	.short	(.L_19 - .L_18)
.L_18:
        /*004c*/ 	.word	0x00000000
        /*0050*/ 	.short	0x0002
        /*0052*/ 	.short	0x0010
        /*0054*/ 	.byte	0x00, 0xf4, 0x21, 0x00


	//----- nvinfo : EIATTR_KPARAM_INFO
	.align		4
.L_19:
        /*0058*/ 	.byte	0x04, 0x17
        /*005a*/ 	.short	(.L_21 - .L_20)
.L_20:
        /*005c*/ 	.word	0x00000000
        /*0060*/ 	.short	0x0001
        /*0062*/ 	.short	0x0008
        /*0064*/ 	.byte	0x00, 0xf4, 0x21, 0x00


	//----- nvinfo : EIATTR_KPARAM_INFO
	.align		4
.L_21:
        /*0068*/ 	.byte	0x04, 0x17
        /*006a*/ 	.short	(.L_23 - .L_22)
.L_22:
        /*006c*/ 	.word	0x00000000
        /*0070*/ 	.short	0x0000
        /*0072*/ 	.short	0x0000
        /*0074*/ 	.byte	0x00, 0xf4, 0x21, 0x00


	//----- nvinfo : EIATTR_SPARSE_MMA_MASK
	.align		4
.L_23:
        /*0078*/ 	.byte	0x03, 0x50
        /*007a*/ 	.short	0x0000


	//----- nvinfo : EIATTR_MAXREG_COUNT
	.align		4
        /*007c*/ 	.byte	0x03, 0x1b
        /*007e*/ 	.short	0x00ff


	//----- nvinfo : EIATTR_EXIT_INSTR_OFFSETS
	.align		4
        /*0080*/ 	.byte	0x04, 0x1c
        /*0082*/ 	.short	(.L_25 - .L_24)


	//   ....[0]....
.L_24:
        /*0084*/ 	.word	0x00000410


	//----- nvinfo : EIATTR_REQNTID
	.align		4
.L_25:
        /*0088*/ 	.byte	0x04, 0x10
        /*008a*/ 	.short	(.L_27 - .L_26)
.L_26:
        /*008c*/ 	.word	0x00000080
        /*0090*/ 	.word	0x00000001
        /*0094*/ 	.word	0x00000001


	//----- nvinfo : EIATTR_CBANK_PARAM_SIZE
	.align		4
.L_27:
        /*0098*/ 	.byte	0x03, 0x19
        /*009a*/ 	.short	0x0034


	//----- nvinfo : EIATTR_PARAM_CBANK
	.align		4
        /*009c*/ 	.byte	0x04, 0x0a
        /*009e*/ 	.short	(.L_29 - .L_28)
	.align		4
.L_28:
        /*00a0*/ 	.word	index@(.nv.constant0.triton_poi_fused__unsafe_index_add_mul_sub_15)
        /*00a4*/ 	.short	0x0210
        /*00a6*/ 	.short	0x0034


	//----- nvinfo : EIATTR_SW_WAR
	.align		4
.L_29:
        /*00a8*/ 	.byte	0x04, 0x36
        /*00aa*/ 	.short	(.L_31 - .L_30)
.L_30:
        /*00ac*/ 	.word	0x00000008
.L_31:


//--------------------- .nv.callgraph             --------------------------
	.section	.nv.callgraph,"",@"SHT_CUDA_CALLGRAPH"
	.align	4
	.sectionentsize	8
	.align		4
        /*0000*/ 	.word	0x00000000
	.align		4
        /*0004*/ 	.word	0xffffffff
	.align		4
        /*0008*/ 	.word	0x00000000
	.align		4
        /*000c*/ 	.word	0xfffffffe
	.align		4
        /*0010*/ 	.word	0x00000000
	.align		4
        /*0014*/ 	.word	0xfffffffd
	.align		4
        /*0018*/ 	.word	0x00000000
	.align		4
        /*001c*/ 	.word	0xfffffffc


//--------------------- .text.triton_poi_fused__unsafe_index_add_mul_sub_15 --------------------------
	.section	.text.triton_poi_fused__unsafe_index_add_mul_sub_15,"ax",@progbits
	.align	128
        .global         triton_poi_fused__unsafe_index_add_mul_sub_15
        .type           triton_poi_fused__unsafe_index_add_mul_sub_15,@function
        .size           triton_poi_fused__unsafe_index_add_mul_sub_15,(.L_x_1 - triton_poi_fused__unsafe_index_add_mul_sub_15)
        .other          triton_poi_fused__unsafe_index_add_mul_sub_15,@"STO_CUDA_ENTRY STV_DEFAULT"
triton_poi_fused__unsafe_index_add_mul_sub_15:
.text.triton_poi_fused__unsafe_index_add_mul_sub_15:
[----:B------:R-:W-:Y:S01]  /*0000*/  LDC R1, c[0x0][0x28] ;  /* 0x00000a00ff017b82 */ /* 0x000fe20000000800 */
[----:B------:R-:W1:Y:S07]  /*0010*/  S2R R0, SR_TID.X ;  /* 0x0000000000007919 */ /* 0x000e6e0000002100 */
[----:B------:R-:W2:Y:S01]  /*0020*/  LDC.64 R6, c[0x0][0x218] ;  /* 0x00008600ff067b82 */ /* 0x000ea20000000a00 */
[----:B------:R-:W-:Y:S01]  /*0030*/  ULDC.64 UR4, c[0x0][0x208] ;  /* 0x0000820000047ab9 */ /* 0x000fe20000000a00 */
[----:B------:R-:W-:Y:S01]  /*0040*/  ULDC.64 UR6, c[0x0][0x220] ;  /* 0x0000880000067ab9 */ /* 0x000fe20000000a00 */
[----:B------:R-:W3:Y:S05]  /*0050*/  S2R R3, SR_CTAID.X ;  /* 0x0000000000037919 */ /* 0x000eea0000002500 */
[----:B------:R-:W4:Y:S01]  /*0060*/  LDC.64 R10, c[0x0][0x228] ;  /* 0x00008a00ff0a7b82 */ /* 0x000f220000000a00 */
[----:B-1----:R-:W-:-:S05]  /*0070*/  LOP3.LUT R0, R0, 0x7f, RZ, 0xc0, !PT ;  /* 0x0000007f00007812 */ /* 0x002fca00078ec0ff */
[----:B---3--:R-:W-:-:S05]  /*0080*/  IMAD R0, R3, 0x80, R0 ;  /* 0x0000008003007824 */ /* 0x008fca00078e0200 */
[----:B------:R-:W-:-:S04]  /*0090*/  SHF.R.S32.HI R5, RZ, 0x1f, R0 ;  /* 0x0000001fff057819 */ /* 0x000fc80000011400 */
[----:B------:R-:W-:Y:S02]  /*00a0*/  LEA.HI R8, R5, R0, RZ, 0x4 ;  /* 0x0000000005087211 */ /* 0x000fe400078f20ff */
[----:B------:R-:W1:Y:S02]  /*00b0*/  LDC.64 R4, c[0x0][0x210] ;  /* 0x00008400ff047b82 */ /* 0x000e640000000a00 */
[----:B------:R-:W-:Y:S02]  /*00c0*/  LOP3.LUT R9, R8, 0xfffffff0, RZ, 0xc0, !PT ;  /* 0xfffffff008097812 */ /* 0x000fe400078ec0ff */
[----:B------:R-:W-:-:S03]  /*00d0*/  SHF.R.S32.HI R8, RZ, 0x4, R8 ;  /* 0x00000004ff087819 */ /* 0x000fc60000011408 */
[----:B------:R-:W-:Y:S01]  /*00e0*/  IMAD.IADD R2, R0, 0x1, -R9 ;  /* 0x0000000100027824 */ /* 0x000fe200078e0a09 */
[----:B------:R-:W-:-:S03]  /*00f0*/  LEA.HI R9, R8, R8, RZ, 0x4 ;  /* 0x0000000808097211 */ /* 0x000fc600078f20ff */
[----:B--2---:R-:W-:Y:S01]  /*0100*/  IMAD.WIDE R6, R2, 0x8, R6 ;  /* 0x0000000802067825 */ /* 0x004fe200078e0206 */
[----:B------:R-:W-:-:S03]  /*0110*/  LOP3.LUT R9, R9, 0xfffffff0, RZ, 0xc0, !PT ;  /* 0xfffffff009097812 */ /* 0x000fc600078ec0ff */
[----:B----4-:R-:W-:Y:S02]  /*0120*/  IMAD.WIDE R10, R2, 0x8, R10 ;  /* 0x00000008020a7825 */ /* 0x010fe400078e020a */
[----:B------:R-:W2:Y:S02]  /*0130*/  LDG.E.EL.64 R6, desc[UR4][R6.64] ;  /* 0x0000000406067981 */ /* 0x000ea4000c2e1b00 */
[----:B------:R-:W-:Y:S02]  /*0140*/  IMAD.IADD R9, R8, 0x1, -R9 ;  /* 0x0000000108097824 */ /* 0x000fe400078e0a09 */
[----:B------:R-:W3:Y:S02]  /*0150*/  LDG.E.EL.64 R10, desc[UR4][R10.64] ;  /* 0x000000040a0a7981 */ /* 0x000ee4000c2e1b00 */
[----:B-1----:R-:W-:-:S05]  /*0160*/  IMAD.WIDE R4, R9, 0x8, R4 ;  /* 0x0000000809047825 */ /* 0x002fca00078e0204 */
[----:B------:R1:W4:Y:S01]  /*0170*/  LDG.E.EL.64 R8, desc[UR4][R4.64] ;  /* 0x0000000404087981 */ /* 0x000322000c2e1b00 */
[----:B------:R-:W-:-:S04]  /*0180*/  SHF.R.S32.HI R3, RZ, 0x18, R3 ;  /* 0x00000018ff037819 */ /* 0x000fc80000011403 */
[----:B------:R-:W-:-:S04]  /*0190*/  SGXT R3, R3, 0x1 ;  /* 0x000000010303781a */ /* 0x000fc80000000200 */
[----:B------:R-:W-:Y:S01]  /*01a0*/  LEA.HI R3, R3, R0, RZ, 0x8 ;  /* 0x0000000003037211 */ /* 0x000fe200078f40ff */
[----:B-1----:R-:W1:Y:S03]  /*01b0*/  LDC.64 R4, c[0x0][0x230] ;  /* 0x00008c00ff047b82 */ /* 0x002e660000000a00 */
[----:B------:R-:W-:-:S05]  /*01c0*/  SHF.R.S32.HI R3, RZ, 0x8, R3 ;  /* 0x00000008ff037819 */ /* 0x000fca0000011403 */
[----:B------:R-:W-:Y:S02]  /*01d0*/  IMAD R3, R3, 0x9, RZ ;  /* 0x0000000903037824 */ /* 0x000fe400078e02ff */
[----:B-1----:R-:W-:-:S06]  /*01e0*/  IMAD.WIDE R4, R2, 0x4, R4 ;  /* 0x0000000402047825 */ /* 0x002fcc00078e0204 */
[----:B------:R-:W5:Y:S01]  /*01f0*/  LDG.E.EL R4, desc[UR4][R4.64] ;  /* 0x0000000404047981 */ /* 0x000f62000c2e1900 */
[----:B--2---:R-:W-:Y:S02]  /*0200*/  IADD3 R13, P0, R6, 0x3, RZ ;  /* 0x00000003060d7810 */ /* 0x004fe40007f1e0ff */
[----:B------:R-:W-:-:S03]  /*0210*/  ISETP.GE.AND P1, PT, R7, RZ, PT ;  /* 0x000000ff0700720c */ /* 0x000fc60003f26270 */
[----:B------:R-:W-:Y:S01]  /*0220*/  IMAD.X R15, RZ, RZ, R7, P0 ;  /* 0x000000ffff0f7224 */ /* 0x000fe200000e0607 */
[----:B------:R-:W-:Y:S02]  /*0230*/  SEL R12, R13, R6, !P1 ;  /* 0x000000060d0c7207 */ /* 0x000fe40004800000 */
[----:B---3--:R-:W-:Y:S02]  /*0240*/  IADD3 R13, P0, R10, 0x3, RZ ;  /* 0x000000030a0d7810 */ /* 0x008fe40007f1e0ff */
[----:B------:R-:W-:Y:S02]  /*0250*/  SEL R7, R15, R7, !P1 ;  /* 0x000000070f077207 */ /* 0x000fe40004800000 */
[C---:B------:R-:W-:Y:S01]  /*0260*/  LEA R6, P2, R12.reuse, UR6, 0x2 ;  /* 0x000000060c067c11 */ /* 0x040fe2000f8410ff */
[----:B------:R-:W-:Y:S01]  /*0270*/  IMAD.X R15, RZ, RZ, R11, P0 ;  /* 0x000000ffff0f7224 */ /* 0x000fe200000e060b */
[----:B------:R-:W-:Y:S02]  /*0280*/  ISETP.GE.AND P1, PT, R11, RZ, PT ;  /* 0x000000ff0b00720c */ /* 0x000fe40003f26270 */
[----:B------:R-:W-:-:S02]  /*0290*/  LEA.HI.X R7, R12, UR7, R7, 0x2, P2 ;  /* 0x000000070c077c11 */ /* 0x000fc400090f1407 */
[----:B------:R-:W-:Y:S02]  /*02a0*/  SEL R12, R13, R10, !P1 ;  /* 0x0000000a0d0c7207 */ /* 0x000fe40004800000 */
[----:B------:R-:W-:Y:S02]  /*02b0*/  SEL R11, R15, R11, !P1 ;  /* 0x0000000b0f0b7207 */ /* 0x000fe40004800000 */
[----:B----4-:R-:W-:Y:S02]  /*02c0*/  IADD3 R13, P1, R8, 0x3, RZ ;  /* 0x00000003080d7810 */ /* 0x010fe40007f3e0ff */
[C---:B------:R-:W-:Y:S02]  /*02d0*/  LEA R10, P2, R12.reuse, UR6, 0x2 ;  /* 0x000000060c0a7c11 */ /* 0x040fe4000f8410ff */
[----:B------:R-:W-:Y:S01]  /*02e0*/  ISETP.GE.AND P0, PT, R9, RZ, PT ;  /* 0x000000ff0900720c */ /* 0x000fe20003f06270 */
[----:B------:R-:W-:Y:S01]  /*02f0*/  IMAD.X R15, RZ, RZ, R9, P1 ;  /* 0x000000ffff0f7224 */ /* 0x000fe200008e0609 */
[----:B------:R-:W-:-:S04]  /*0300*/  LEA.HI.X R11, R12, UR7, R11, 0x2, P2 ;  /* 0x000000070c0b7c11 */ /* 0x000fc800090f140b */
[----:B------:R-:W-:Y:S02]  /*0310*/  SEL R12, R15, R9, !P0 ;  /* 0x000000090f0c7207 */ /* 0x000fe40004000000 */
[----:B------:R-:W-:-:S03]  /*0320*/  SEL R9, R13, R8, !P0 ;  /* 0x000000080d097207 */ /* 0x000fc60004000000 */
[----:B------:R-:W-:Y:S02]  /*0330*/  IMAD R13, R12, 0xc, RZ ;  /* 0x0000000c0c0d7824 */ /* 0x000fe400078e02ff */
[----:B------:R-:W-:-:S04]  /*0340*/  IMAD.WIDE.U32 R6, R9, 0xc, R6 ;  /* 0x0000000c09067825 */ /* 0x000fc800078e0006 */
[----:B------:R-:W-:-:S04]  /*0350*/  IMAD.WIDE.U32 R10, R9, 0xc, R10 ;  /* 0x0000000c090a7825 */ /* 0x000fc800078e000a */
[----:B------:R-:W-:Y:S02]  /*0360*/  IMAD.IADD R7, R7, 0x1, R13 ;  /* 0x0000000107077824 */ /* 0x000fe400078e020d */
[----:B------:R-:W-:Y:S02]  /*0370*/  IMAD.IADD R11, R13, 0x1, R11 ;  /* 0x000000010d0b7824 */ /* 0x000fe400078e020b */
[----:B------:R-:W-:-:S04]  /*0380*/  IMAD.WIDE R6, R3, 0x4, R6 ;  /* 0x0000000403067825 */ /* 0x000fc800078e0206 */
[----:B------:R-:W-:Y:S02]  /*0390*/  IMAD.WIDE R8, R3, 0x4, R10 ;  /* 0x0000000403087825 */ /* 0x000fe400078e020a */
[----:B------:R-:W2:Y:S01]  /*03a0*/  LDG.E.EL R7, desc[UR4][R6.64] ;  /* 0x0000000406077981 */ /* 0x000ea2000c2e1900 */
[----:B------:R-:W1:Y:S03]  /*03b0*/  LDC.64 R2, c[0x0][0x238] ;  /* 0x00008e00ff027b82 */ /* 0x000e660000000a00 */
[----:B------:R-:W2:Y:S01]  /*03c0*/  LDG.E.EL R8, desc[UR4][R8.64] ;  /* 0x0000000408087981 */ /* 0x000ea2000c2e1900 */
[----:B-1----:R-:W-:-:S04]  /*03d0*/  IMAD.WIDE R2, R0, 0x4, R2 ;  /* 0x0000000400027825 */ /* 0x002fc800078e0202 */
[----:B--2---:R-:W-:-:S04]  /*03e0*/  FADD R10, -R7, R8 ;  /* 0x00000008070a7221 */ /* 0x004fc80000000100 */
[----:B-----5:R-:W-:-:S05]  /*03f0*/  FFMA R11, R4, R10, R7 ;  /* 0x0000000a040b7223 */ /* 0x020fca0000000007 */
[----:B------:R-:W-:Y:S01]  /*0400*/  STG.E desc[UR4][R2.64], R11 ;  /* 0x0000000b02007986 */ /* 0x000fe2000c101904 */
[----:B------:R-:W-:Y:S05]  /*0410*/  EXIT ;  /* 0x000000000000794d */ /* 0x000fea0003800000 */
.L_x_0:
[----:B------:R-:W-:-:S00]  /*0420*/  BRA `(.L_x_0) ;  /* 0xfffffffc00fc7947 */ /* 0x000fc0000383ffff */
[----:B------:R-:W-:-:S00]  /*0430*/  NOP ;  /* 0x0000000000007918 */ /* 0x000fc00000000000 */
        /* <DEDUP_REMOVED lines=12> */
.L_x_1:


//--------------------- .nv.constant0.triton_poi_fused__unsafe_index_add_mul_sub_15 --------------------------
	.section	.nv.constant0.triton_poi_fused__unsafe_index_add_mul_sub_15,"a",@progbits
	.sectionflags	@""
	.align	4
.nv.constant0.triton_poi_fused__unsafe_index_add_mul_sub_15:
	.zero		580
